	.headerflags	@"EF_CUDA_TEXMODE_UNIFIED EF_CUDA_64BIT_ADDRESS EF_CUDA_ACCELERATORS EF_CUDA_SM90 EF_CUDA_VIRTUAL_SM(EF_CUDA_SM90)"
	.elftype	@"ET_EXEC"


//--------------------- .nv.info                  --------------------------
	.section	.nv.info,"",@"SHT_CUDA_INFO"
	.align	4


	//----- nvinfo : EIATTR_REGCOUNT
	.align		4
        /*0000*/ 	.byte	0x04, 0x2f
        /*0002*/ 	.short	(.L_3 - .L_2)
	.align		4
.L_2:
        /*0004*/ 	.word	index@(triton_poi_fused__native_batch_norm_legit_no_training_cat_relu_64)
        /*0008*/ 	.word	0x00000038


	//----- nvinfo : EIATTR_MIN_STACK_SIZE
	.align		4
.L_3:
        /*000c*/ 	.byte	0x04, 0x12
        /*000e*/ 	.short	(.L_5 - .L_4)
	.align		4
.L_4:
        /*0010*/ 	.word	index@(triton_poi_fused__native_batch_norm_legit_no_training_cat_relu_64)
        /*0014*/ 	.word	0x00000000


	//----- nvinfo : EIATTR_FRAME_SIZE
	.align		4
.L_5:
        /*0018*/ 	.byte	0x04, 0x11
        /*001a*/ 	.short	(.L_7 - .L_6)
	.align		4
.L_6:
        /*001c*/ 	.word	index@(triton_poi_fused__native_batch_norm_legit_no_training_cat_relu_64)
        /*0020*/ 	.word	0x00000000


	//----- nvinfo : EIATTR_MIN_STACK_SIZE
	.align		4
.L_7:
        /*0024*/ 	.byte	0x04, 0x12
        /*0026*/ 	.short	(.L_9 - .L_8)
	.align		4
.L_8:
        /*0028*/ 	.word	index@(triton_poi_fused__native_batch_norm_legit_no_training_cat_relu_64)
        /*002c*/ 	.word	0x00000000
.L_9:


//--------------------- .nv.info.triton_poi_fused__native_batch_norm_legit_no_training_cat_relu_64 --------------------------
	.section	.nv.info.triton_poi_fused__native_batch_norm_legit_no_training_cat_relu_64,"",@"SHT_CUDA_INFO"
	.sectionflags	@""
	.align	4


	//----- nvinfo : EIATTR_CUDA_API_VERSION
	.align		4
        /*0000*/ 	.byte	0x04, 0x37
        /*0002*/ 	.short	(.L_11 - .L_10)
.L_10:
        /*0004*/ 	.word	0x0000007c


	//----- nvinfo : EIATTR_KPARAM_INFO
	.align		4
.L_11:
        /*0008*/ 	.byte	0x04, 0x17
        /*000a*/ 	.short	(.L_13 - .L_12)
.L_12:
        /*000c*/ 	.word	0x00000000
        /*0010*/ 	.short	0x0008
        /*0012*/ 	.short	0x0040
        /*0014*/ 	.byte	0x00, 0xf0, 0x11, 0x00


	//----- nvinfo : EIATTR_KPARAM_INFO
	.align		4
.L_13:
        /*0018*/ 	.byte	0x04, 0x17
        /*001a*/ 	.short	(.L_15 - .L_14)
.L_14:
        /*001c*/ 	.word	0x00000000
        /*0020*/ 	.short	0x0007
        /*0022*/ 	.short	0x0038
        /*0024*/ 	.byte	0x00, 0xf4, 0x21, 0x00


	//----- nvinfo : EIATTR_KPARAM_INFO
	.align		4
.L_15:
        /*0028*/ 	.byte	0x04, 0x17
        /*002a*/ 	.short	(.L_17 - .L_16)
.L_16:
        /*002c*/ 	.word	0x00000000
        /*0030*/ 	.short	0x0006
        /*0032*/ 	.short	0x0030
        /*0034*/ 	.byte	0x00, 0xf4, 0x21, 0x00


	//----- nvinfo : EIATTR_KPARAM_INFO
	.align		4
.L_17:
        /*0038*/ 	.byte	0x04, 0x17
        /*003a*/ 	.short	(.L_19 - .L_18)
.L_18:
        /*003c*/ 	.word	0x00000000
        /*0040*/ 	.short	0x0005
        /*0042*/ 	.short	0x0028
        /*0044*/ 	.byte	0x00, 0xf4, 0x21, 0x00


	//----- nvinfo : EIATTR_KPARAM_INFO
	.align		4
.L_19:
        /*0048*/ 	.byte	0x04, 0x17
        /*004a*/ 	.short	(.L_21 - .L_20)
.L_20:
        /*004c*/ 	.word	0x00000000
        /*0050*/ 	.short	0x0004
        /*0052*/ 	.short	0x0020
        /*0054*/ 	.byte	0x00, 0xf4, 0x21, 0x00


	//----- nvinfo : EIATTR_KPARAM_INFO
	.align		4
.L_21:
        /*0058*/ 	.byte	0x04, 0x17
        /*005a*/ 	.short	(.L_23 - .L_22)
.L_22:
        /*005c*/ 	.word	0x00000000
        /*0060*/ 	.short	0x0003
        /*0062*/ 	.short	0x0018
        /*0064*/ 	.byte	0x00, 0xf4, 0x21, 0x00


	//----- nvinfo : EIATTR_KPARAM_INFO
	.align		4
.L_23:
        /*0068*/ 	.byte	0x04, 0x17
        /*006a*/ 	.short	(.L_25 - .L_24)
.L_24:
        /*006c*/ 	.word	0x00000000
        /*0070*/ 	.short	0x0002
        /*0072*/ 	.short	0x0010
        /*0074*/ 	.byte	0x00, 0xf4, 0x21, 0x00


	//----- nvinfo : EIATTR_KPARAM_INFO
	.align		4
.L_25:
        /*0078*/ 	.byte	0x04, 0x17
        /*007a*/ 	.short	(.L_27 - .L_26)
.L_26:
        /*007c*/ 	.word	0x00000000
        /*0080*/ 	.short	0x0001
        /*0082*/ 	.short	0x0008
        /*0084*/ 	.byte	0x00, 0xf4, 0x21, 0x00


	//----- nvinfo : EIATTR_KPARAM_INFO
	.align		4
.L_27:
        /*0088*/ 	.byte	0x04, 0x17
        /*008a*/ 	.short	(.L_29 - .L_28)
.L_28:
        /*008c*/ 	.word	0x00000000
        /*0090*/ 	.short	0x0000
        /*0092*/ 	.short	0x0000
        /*0094*/ 	.byte	0x00, 0xf4, 0x21, 0x00


	//----- nvinfo : EIATTR_SPARSE_MMA_MASK
	.align		4
.L_29:
        /*0098*/ 	.byte	0x03, 0x50
        /*009a*/ 	.short	0x0000


	//----- nvinfo : EIATTR_MAXREG_COUNT
	.align		4
        /*009c*/ 	.byte	0x03, 0x1b
        /*009e*/ 	.short	0x00ff


	//----- nvinfo : EIATTR_EXIT_INSTR_OFFSETS
	.align		4
        /*00a0*/ 	.byte	0x04, 0x1c
        /*00a2*/ 	.short	(.L_31 - .L_30)


	//   ....[0]....
.L_30:
        /*00a4*/ 	.word	0x00001220


	//   ....[1]....
        /*00a8*/ 	.word	0x00001240


	//----- nvinfo : EIATTR_REQNTID
	.align		4
.L_31:
        /*00ac*/ 	.byte	0x04, 0x10
        /*00ae*/ 	.short	(.L_33 - .L_32)
.L_32:
        /*00b0*/ 	.word	0x00000080
        /*00b4*/ 	.word	0x00000001
        /*00b8*/ 	.word	0x00000001


	//----- nvinfo : EIATTR_CBANK_PARAM_SIZE
	.align		4
.L_33:
        /*00bc*/ 	.byte	0x03, 0x19
        /*00be*/ 	.short	0x0044


	//----- nvinfo : EIATTR_PARAM_CBANK
	.align		4
        /*00c0*/ 	.byte	0x04, 0x0a
        /*00c2*/ 	.short	(.L_35 - .L_34)
	.align		4
.L_34:
        /*00c4*/ 	.word	index@(.nv.constant0.triton_poi_fused__native_batch_norm_legit_no_training_cat_relu_64)
        /*00c8*/ 	.short	0x0210
        /*00ca*/ 	.short	0x0044


	//----- nvinfo : EIATTR_SW_WAR
	.align		4
.L_35:
        /*00cc*/ 	.byte	0x04, 0x36
        /*00ce*/ 	.short	(.L_37 - .L_36)
.L_36:
        /*00d0*/ 	.word	0x00000008
.L_37:


//--------------------- .nv.callgraph             --------------------------
	.section	.nv.callgraph,"",@"SHT_CUDA_CALLGRAPH"
	.align	4
	.sectionentsize	8
	.align		4
        /*0000*/ 	.word	0x00000000
	.align		4
        /*0004*/ 	.word	0xffffffff
	.align		4
        /*0008*/ 	.word	0x00000000
	.align		4
        /*000c*/ 	.word	0xfffffffe
	.align		4
        /*0010*/ 	.word	0x00000000
	.align		4
        /*0014*/ 	.word	0xfffffffd
	.align		4
        /*0018*/ 	.word	0x00000000
	.align		4
        /*001c*/ 	.word	0xfffffffc


//--------------------- .nv.constant4             --------------------------
	.section	.nv.constant4,"a",@progbits
	.align	8
	.align		8
.nv.constant4:
        /*0000*/ 	.dword	_$_str
	.align		8
        /*0008*/ 	.dword	_$_str_$_2


//--------------------- .text.triton_poi_fused__native_batch_norm_legit_no_training_cat_relu_64 --------------------------
	.section	.text.triton_poi_fused__native_batch_norm_legit_no_training_cat_relu_64,"ax",@progbits
	.align	128
        .global         triton_poi_fused__native_batch_norm_legit_no_training_cat_relu_64
        .type           triton_poi_fused__native_batch_norm_legit_no_training_cat_relu_64,@function
        .size           triton_poi_fused__native_batch_norm_legit_no_training_cat_relu_64,(.L_x_1 - triton_poi_fused__native_batch_norm_legit_no_training_cat_relu_64)
        .other          triton_poi_fused__native_batch_norm_legit_no_training_cat_relu_64,@"STO_CUDA_ENTRY STV_DEFAULT"
triton_poi_fused__native_batch_norm_legit_no_training_cat_relu_64:
.text.triton_poi_fused__native_batch_norm_legit_no_training_cat_relu_64:
[----:B------:R-:W0:Y:S01]  /*0000*/  LDC R1, c[0x0][0x28] ;  /* 0x00000a00ff017b82 */ /* 0x000e220000000800 */
[----:B------:R-:W1:Y:S07]  /*0010*/  S2R R0, SR_TID.X ;  /* 0x0000000000007919 */ /* 0x000e6e0000002100 */
[----:B------:R-:W2:Y:S01]  /*0020*/  LDC.64 R2, c[0x0][0x228] ;  /* 0x00008a00ff027b82 */ /* 0x000ea20000000a00 */
[----:B------:R-:W-:Y:S01]  /*0030*/  IMAD.MOV.U32 R4, RZ, RZ, RZ ;  /* 0x000000ffff047224 */ /* 0x000fe200078e00ff */
[----:B------:R-:W-:Y:S01]  /*0040*/  ULDC.64 UR4, c[0x0][0x208] ;  /* 0x0000820000047ab9 */ /* 0x000fe20000000a00 */
[----:B------:R-:W3:Y:S01]  /*0050*/  S2R R49, SR_CTAID.X ;  /* 0x0000000000317919 */ /* 0x000ee20000002500 */
[----:B------:R-:W-:Y:S01]  /*0060*/  IMAD.MOV.U32 R18, RZ, RZ, RZ ;  /* 0x000000ffff127224 */ /* 0x000fe200078e00ff */
[----:B------:R-:W-:Y:S01]  /*0070*/  CS2R R10, SRZ ;  /* 0x00000000000a7805 */ /* 0x000fe2000001ff00 */
[----:B------:R-:W-:-:S02]  /*0080*/  IMAD.MOV.U32 R22, RZ, RZ, RZ ;  /* 0x000000ffff167224 */ /* 0x000fc400078e00ff */
[----:B------:R-:W-:Y:S01]  /*0090*/  IMAD.MOV.U32 R48, RZ, RZ, RZ ;  /* 0x000000ffff307224 */ /* 0x000fe200078e00ff */
[----:B------:R-:W4:Y:S01]  /*00a0*/  LDC.64 R26, c[0x0][0x230] ;  /* 0x00008c00ff1a7b82 */ /* 0x000f220000000a00 */
[----:B------:R-:W-:Y:S02]  /*00b0*/  IMAD.MOV.U32 R16, RZ, RZ, RZ ;  /* 0x000000ffff107224 */ /* 0x000fe400078e00ff */
[----:B------:R-:W-:-:S05]  /*00c0*/  IMAD.MOV.U32 R34, RZ, RZ, 0x3e800000 ;  /* 0x3e800000ff227424 */ /* 0x000fca00078e00ff */
[----:B------:R-:W5:Y:S08]  /*00d0*/  LDC.64 R24, c[0x0][0x220] ;  /* 0x00008800ff187b82 */ /* 0x000f700000000a00 */
[----:B------:R-:W2:Y:S01]  /*00e0*/  LDC.64 R14, c[0x0][0x238] ;  /* 0x00008e00ff0e7b82 */ /* 0x000ea20000000a00 */
[----:B------:R-:W-:Y:S02]  /*00f0*/  CS2R R36, SRZ ;  /* 0x0000000000247805 */ /* 0x000fe4000001ff00 */
[----:B------:R-:W-:Y:S01]  /*0100*/  CS2R R30, SRZ ;  /* 0x00000000001e7805 */ /* 0x000fe2000001ff00 */
[----:B------:R-:W-:Y:S01]  /*0110*/  IMAD.MOV.U32 R40, RZ, RZ, RZ ;  /* 0x000000ffff287224 */ /* 0x000fe200078e00ff */
[----:B------:R-:W-:Y:S01]  /*0120*/  CS2R R38, SRZ ;  /* 0x0000000000267805 */ /* 0x000fe2000001ff00 */
[----:B------:R-:W-:Y:S01]  /*0130*/  IMAD.MOV.U32 R35, RZ, RZ, RZ ;  /* 0x000000ffff237224 */ /* 0x000fe200078e00ff */
[----:B------:R-:W-:Y:S01]  /*0140*/  CS2R R32, SRZ ;  /* 0x0000000000207805 */ /* 0x000fe2000001ff00 */
[----:B-1----:R-:W-:Y:S01]  /*0150*/  IMAD.SHL.U32 R0, R0, 0x4, RZ ;  /* 0x0000000400007824 */ /* 0x002fe200078e00ff */
[----:B------:R-:W1:Y:S01]  /*0160*/  LDC.64 R52, c[0x0][0x210] ;  /* 0x00008400ff347b82 */ /* 0x000e620000000a00 */
[----:B------:R-:W-:Y:S01]  /*0170*/  ULDC.64 UR6, c[0x0][0x218] ;  /* 0x0000860000067ab9 */ /* 0x000fe20000000a00 */
[----:B---3--:R-:W-:-:S02]  /*0180*/  SHF.R.S32.HI R7, RZ, 0x15, R49 ;  /* 0x00000015ff077819 */ /* 0x008fc40000011431 */
[----:B------:R-:W-:Y:S02]  /*0190*/  LOP3.LUT R0, R0, 0x1fc, RZ, 0xc0, !PT ;  /* 0x000001fc00007812 */ /* 0x000fe400078ec0ff */
[----:B------:R-:W-:-:S03]  /*01a0*/  SGXT R7, R7, 0x1 ;  /* 0x000000010707781a */ /* 0x000fc60000000200 */
[----:B------:R-:W-:-:S04]  /*01b0*/  IMAD R49, R49, 0x400, R0 ;  /* 0x0000040031317824 */ /* 0x000fc800078e0200 */
[----:B------:R-:W-:Y:S01]  /*01c0*/  VIADD R17, R49, 0x200 ;  /* 0x0000020031117836 */ /* 0x000fe20000000000 */
[----:B------:R-:W-:Y:S02]  /*01d0*/  LEA.HI R0, R7, R49, RZ, 0x6 ;  /* 0x0000003107007211 */ /* 0x000fe400078f30ff */
[----:B------:R-:W-:Y:S02]  /*01e0*/  ISETP.GE.AND P1, PT, R49, 0x17900, PT ;  /* 0x000179003100780c */ /* 0x000fe40003f26270 */
[----:B------:R-:W-:Y:S02]  /*01f0*/  SHF.R.S32.HI R5, RZ, 0x6, R0 ;  /* 0x00000006ff057819 */ /* 0x000fe40000011400 */
[----:B------:R-:W-:-:S03]  /*0200*/  LEA.HI R7, R7, R17, RZ, 0x6 ;  /* 0x0000001107077211 */ /* 0x000fc600078f30ff */
[----:B------:R-:W-:-:S05]  /*0210*/  IMAD.HI R4, R5, -0x522a19cd, R4 ;  /* 0xadd5e63305047827 */ /* 0x000fca00078e0204 */
[----:B------:R-:W-:-:S04]  /*0220*/  SHF.R.U32.HI R9, RZ, 0x1f, R4 ;  /* 0x0000001fff097819 */ /* 0x000fc80000011604 */
[----:B------:R-:W-:Y:S02]  /*0230*/  LEA.HI.SX32 R9, R4, R9, 0x18 ;  /* 0x0000000904097211 */ /* 0x000fe400078fc2ff */
[----:B------:R-:W-:-:S03]  /*0240*/  SHF.R.S32.HI R19, RZ, 0x6, R7 ;  /* 0x00000006ff137819 */ /* 0x000fc60000011407 */
[----:B------:R-:W-:Y:S01]  /*0250*/  IMAD R45, R9, -0x179, R5 ;  /* 0xfffffe87092d7824 */ /* 0x000fe200078e0205 */
[----:B------:R-:W-:Y:S01]  /*0260*/  CS2R R8, SRZ ;  /* 0x0000000000087805 */ /* 0x000fe2000001ff00 */
[----:B------:R-:W-:-:S04]  /*0270*/  IMAD.HI R6, R19, -0x522a19cd, R18 ;  /* 0xadd5e63313067827 */ /* 0x000fc800078e0212 */
[----:B--2---:R-:W-:Y:S01]  /*0280*/  IMAD.WIDE R4, R45, 0x4, R2 ;  /* 0x000000042d047825 */ /* 0x004fe200078e0202 */
[----:B------:R-:W-:-:S04]  /*0290*/  SHF.R.U32.HI R7, RZ, 0x1f, R6 ;  /* 0x0000001fff077819 */ /* 0x000fc80000011606 */
[----:B------:R-:W2:Y:S01]  /*02a0*/  @!P1 LDG.E.EL R9, desc[UR4][R4.64] ;  /* 0x0000000404099981 */ /* 0x000ea2000c2e1900 */
[----:B------:R-:W-:Y:S02]  /*02b0*/  LEA.HI.SX32 R7, R6, R7, 0x18 ;  /* 0x0000000706077211 */ /* 0x000fe400078fc2ff */
[----:B------:R-:W-:Y:S01]  /*02c0*/  ISETP.GE.AND P0, PT, R17, 0x17900, PT ;  /* 0x000179001100780c */ /* 0x000fe20003f06270 */
[----:B------:R-:W3:Y:S02]  /*02d0*/  @!P1 LDG.E.EL R8, desc[UR4][R4.64] ;  /* 0x0000000404089981 */ /* 0x000ee4000c2e1900 */
[----:B------:R-:W-:Y:S02]  /*02e0*/  IMAD R18, R7, -0x179, R19 ;  /* 0xfffffe8707127824 */ /* 0x000fe400078e0213 */
[----:B------:R-:W5:Y:S01]  /*02f0*/  @!P1 LDG.E.EL R10, desc[UR4][R4.64] ;  /* 0x00000004040a9981 */ /* 0x000f62000c2e1900 */
[----:B------:R-:W-:Y:S02]  /*0300*/  IMAD.MOV.U32 R7, RZ, RZ, RZ ;  /* 0x000000ffff077224 */ /* 0x000fe400078e00ff */
[----:B------:R-:W-:-:S05]  /*0310*/  IMAD.WIDE R2, R18, 0x4, R2 ;  /* 0x0000000412027825 */ /* 0x000fca00078e0202 */
[----:B------:R-:W5:Y:S01]  /*0320*/  @!P0 LDG.E.EL R7, desc[UR4][R2.64] ;  /* 0x0000000402078981 */ /* 0x000f62000c2e1900 */
[----:B------:R-:W-:-:S03]  /*0330*/  IMAD.MOV.U32 R6, RZ, RZ, RZ ;  /* 0x000000ffff067224 */ /* 0x000fc600078e00ff */
[----:B------:R-:W5:Y:S04]  /*0340*/  @!P0 LDG.E.EL R11, desc[UR4][R2.64] ;  /* 0x00000004020b8981 */ /* 0x000f68000c2e1900 */
[----:B------:R1:W5:Y:S04]  /*0350*/  @!P1 LDG.E.EL R6, desc[UR4][R4.64] ;  /* 0x0000000404069981 */ /* 0x000368000c2e1900 */
[----:B------:R-:W5:Y:S01]  /*0360*/  @!P0 LDG.E.EL R22, desc[UR4][R2.64] ;  /* 0x0000000402168981 */ /* 0x000f62000c2e1900 */
[----:B------:R-:W-:-:S04]  /*0370*/  IMAD.HI R23, R49, -0x522a19cd, R48 ;  /* 0xadd5e63331177827 */ /* 0x000fc800078e0230 */
[----:B------:R-:W-:Y:S01]  /*0380*/  IMAD.HI R29, R17, -0x522a19cd, R16 ;  /* 0xadd5e633111d7827 */ /* 0x000fe200078e0210 */
[----:B-1----:R-:W-:Y:S01]  /*0390*/  SHF.R.U32.HI R4, RZ, 0x1f, R23 ;  /* 0x0000001fff047819 */ /* 0x002fe20000011617 */
[----:B------:R1:W5:Y:S01]  /*03a0*/  @!P0 LDG.E.EL R16, desc[UR4][R2.64] ;  /* 0x0000000402108981 */ /* 0x000362000c2e1900 */
[----:B------:R-:W-:Y:S02]  /*03b0*/  LOP3.LUT R5, R0, 0xffffffc0, RZ, 0xc0, !PT ;  /* 0xffffffc000057812 */ /* 0x000fe400078ec0ff */
[----:B------:R-:W-:Y:S02]  /*03c0*/  LEA.HI.SX32 R23, R23, R4, 0x12 ;  /* 0x0000000417177211 */ /* 0x000fe400078f92ff */
[----:B------:R-:W-:Y:S01]  /*03d0*/  SHF.R.U32.HI R0, RZ, 0x1f, R29 ;  /* 0x0000001fff007819 */ /* 0x000fe2000001161d */
[----:B------:R-:W-:Y:S02]  /*03e0*/  IMAD.IADD R5, R49, 0x1, -R5 ;  /* 0x0000000131057824 */ /* 0x000fe400078e0a05 */
[----:B------:R-:W-:Y:S01]  /*03f0*/  IMAD R20, R23, 0x300, RZ ;  /* 0x0000030017147824 */ /* 0x000fe200078e02ff */
[----:B------:R-:W-:Y:S01]  /*0400*/  LEA.HI.SX32 R29, R29, R0, 0x12 ;  /* 0x000000001d1d7211 */ /* 0x000fe200078f92ff */
[----:B------:R-:W-:Y:S01]  /*0410*/  IMAD.SHL.U32 R0, R45, 0x40, RZ ;  /* 0x000000402d007824 */ /* 0x000fe200078e00ff */
[----:B------:R-:W-:-:S02]  /*0420*/  SHF.R.S32.HI R48, RZ, 0x1f, R5 ;  /* 0x0000001fff307819 */ /* 0x000fc40000011405 */
[--C-:B------:R-:W-:Y:S01]  /*0430*/  SHF.R.S32.HI R12, RZ, 0x1f, R20.reuse ;  /* 0x0000001fff0c7819 */ /* 0x100fe20000011414 */
[----:B------:R-:W-:Y:S01]  /*0440*/  IMAD R4, R29, 0x300, RZ ;  /* 0x000003001d047824 */ /* 0x000fe200078e02ff */
[----:B------:R-:W-:Y:S02]  /*0450*/  IADD3 R20, P2, P3, R0, R5, R20 ;  /* 0x0000000500147210 */ /* 0x000fe40007b5e014 */
[----:B------:R-:W-:Y:S01]  /*0460*/  SHF.R.S32.HI R21, RZ, 0x1f, R0 ;  /* 0x0000001fff157819 */ /* 0x000fe20000011400 */
[----:B------:R-:W-:-:S03]  /*0470*/  IMAD.SHL.U32 R0, R18, 0x40, RZ ;  /* 0x0000004012007824 */ /* 0x000fc600078e00ff */
[----:B------:R-:W-:Y:S02]  /*0480*/  IADD3.X R21, R21, R48, R12, P2, P3 ;  /* 0x0000003015157210 */ /* 0x000fe400017e640c */
[--C-:B------:R-:W-:Y:S02]  /*0490*/  IADD3 R19, P3, P5, R0, R5, R4.reuse ;  /* 0x0000000500137210 */ /* 0x100fe40007d7e004 */
[----:B------:R-:W-:Y:S02]  /*04a0*/  SHF.R.S32.HI R4, RZ, 0x1f, R4 ;  /* 0x0000001fff047819 */ /* 0x000fe40000011404 */
[----:B------:R-:W-:-:S04]  /*04b0*/  SHF.R.S32.HI R5, RZ, 0x1f, R0 ;  /* 0x0000001fff057819 */ /* 0x000fc80000011400 */
[----:B------:R-:W-:Y:S01]  /*04c0*/  IADD3.X R48, R5, R48, R4, P3, P5 ;  /* 0x0000003005307210 */ /* 0x000fe20001fea404 */
[----:B----4-:R-:W-:-:S05]  /*04d0*/  IMAD.WIDE R12, R45, 0x4, R26 ;  /* 0x000000042d0c7825 */ /* 0x010fca00078e021a */
[----:B------:R-:W4:Y:S04]  /*04e0*/  @!P1 LDG.E.EL R30, desc[UR4][R12.64] ;  /* 0x000000040c1e9981 */ /* 0x000f28000c2e1900 */
[----:B------:R-:W4:Y:S04]  /*04f0*/  @!P1 LDG.E.EL R40, desc[UR4][R12.64] ;  /* 0x000000040c289981 */ /* 0x000f28000c2e1900 */
[----:B------:R-:W4:Y:S01]  /*0500*/  @!P1 LDG.E.EL R37, desc[UR4][R12.64] ;  /* 0x000000040c259981 */ /* 0x000f22000c2e1900 */
[----:B01----:R-:W-:Y:S01]  /*0510*/  CS2R R2, SRZ ;  /* 0x0000000000027805 */ /* 0x003fe2000001ff00 */
[----:B------:R-:W-:-:S04]  /*0520*/  IMAD.WIDE R26, R18, 0x4, R26 ;  /* 0x00000004121a7825 */ /* 0x000fc800078e021a */
[----:B------:R-:W-:Y:S02]  /*0530*/  IMAD R50, R29, -0x5e40, R17 ;  /* 0xffffa1c01d327824 */ /* 0x000fe400078e0211 */
[----:B--2---:R-:W-:Y:S01]  /*0540*/  FADD R9, R9, 9.9999997473787516356e-06 ;  /* 0x3727c5ac09097421 */ /* 0x004fe20000000000 */
[----:B---3--:R-:W-:-:S05]  /*0550*/  FADD R8, R8, 9.9999997473787516356e-06 ;  /* 0x3727c5ac08087421 */ /* 0x008fca0000000000 */
[----:B------:R-:W0:Y:S01]  /*0560*/  MUFU.SQRT R9, R9 ;  /* 0x0000000900097308 */ /* 0x000e220000002000 */
[----:B-----5:R-:W-:-:S07]  /*0570*/  FADD R10, R10, 9.9999997473787516356e-06 ;  /* 0x3727c5ac0a0a7421 */ /* 0x020fce0000000000 */
[----:B------:R-:W1:Y:S01]  /*0580*/  MUFU.SQRT R8, R8 ;  /* 0x0000000800087308 */ /* 0x000e620000002000 */
[----:B------:R-:W-:-:S07]  /*0590*/  FADD R7, R7, 9.9999997473787516356e-06 ;  /* 0x3727c5ac07077421 */ /* 0x000fce0000000000 */
[----:B------:R-:W2:Y:S01]  /*05a0*/  MUFU.SQRT R10, R10 ;  /* 0x0000000a000a7308 */ /* 0x000ea20000002000 */
[C---:B0-----:R-:W-:Y:S02]  /*05b0*/  FSETP.GT.AND P6, PT, R9.reuse, 8.50705917302346158658e+37, PT ;  /* 0x7e8000000900780b */ /* 0x041fe40003fc4000 */
[----:B------:R-:W-:Y:S01]  /*05c0*/  FSETP.GEU.AND P5, PT, R9, 1.175494350822287508e-38, PT ;  /* 0x008000000900780b */ /* 0x000fe20003fae000 */
[----:B------:R-:W-:-:S04]  /*05d0*/  FADD R6, R6, 9.9999997473787516356e-06 ;  /* 0x3727c5ac06067421 */ /* 0x000fc80000000000 */
[----:B------:R-:W0:Y:S01]  /*05e0*/  MUFU.SQRT R7, R7 ;  /* 0x0000000700077308 */ /* 0x000e220000002000 */
[----:B-1----:R-:W-:Y:S02]  /*05f0*/  FSETP.GT.AND P4, PT, R8, 8.50705917302346158658e+37, PT ;  /* 0x7e8000000800780b */ /* 0x002fe40003f84000 */
[----:B------:R-:W-:Y:S02]  /*0600*/  FSEL R0, R34, 1, P6 ;  /* 0x3f80000022007808 */ /* 0x000fe40003000000 */
[----:B--2---:R-:W-:-:S03]  /*0610*/  FSETP.GT.AND P3, PT, R10, 8.50705917302346158658e+37, PT ;  /* 0x7e8000000a00780b */ /* 0x004fc60003f64000 */
[----:B------:R-:W1:Y:S01]  /*0620*/  MUFU.SQRT R6, R6 ;  /* 0x0000000600067308 */ /* 0x000e620000002000 */
[----:B------:R-:W-:Y:S01]  /*0630*/  FSETP.GEU.AND P2, PT, R8, 1.175494350822287508e-38, PT ;  /* 0x008000000800780b */ /* 0x000fe20003f4e000 */
[----:B------:R-:W-:Y:S01]  /*0640*/  @P6 FMUL R9, R9, 0.25 ;  /* 0x3e80000009096820 */ /* 0x000fe20000400000 */
[----:B------:R-:W-:Y:S01]  /*0650*/  @!P5 FMUL R0, R0, 16777216 ;  /* 0x4b8000000000d820 */ /* 0x000fe20000400000 */
[----:B------:R-:W-:Y:S02]  /*0660*/  FSEL R5, R34, 1, P4 ;  /* 0x3f80000022057808 */ /* 0x000fe40002000000 */
[----:B------:R-:W-:Y:S01]  /*0670*/  @!P5 FMUL R9, R9, 16777216 ;  /* 0x4b8000000909d820 */ /* 0x000fe20000400000 */
[C---:B0-----:R-:W-:Y:S01]  /*0680*/  FSETP.GT.AND P5, PT, R7.reuse, 8.50705917302346158658e+37, PT ;  /* 0x7e8000000700780b */ /* 0x041fe20003fa4000 */
[----:B------:R-:W-:Y:S01]  /*0690*/  @P4 FMUL R8, R8, 0.25 ;  /* 0x3e80000008084820 */ /* 0x000fe20000400000 */
[----:B------:R-:W-:Y:S02]  /*06a0*/  FSETP.GEU.AND P4, PT, R10, 1.175494350822287508e-38, PT ;  /* 0x008000000a00780b */ /* 0x000fe40003f8e000 */
[----:B------:R-:W-:Y:S01]  /*06b0*/  FSEL R4, R34, 1, P3 ;  /* 0x3f80000022047808 */ /* 0x000fe20001800000 */
[----:B------:R-:W-:Y:S01]  /*06c0*/  @P3 FMUL R10, R10, 0.25 ;  /* 0x3e8000000a0a3820 */ /* 0x000fe20000400000 */
[----:B------:R-:W-:Y:S01]  /*06d0*/  FSETP.GEU.AND P3, PT, R7, 1.175494350822287508e-38, PT ;  /* 0x008000000700780b */ /* 0x000fe20003f6e000 */
[----:B------:R-:W-:Y:S01]  /*06e0*/  @!P2 FMUL R8, R8, 16777216 ;  /* 0x4b8000000808a820 */ /* 0x000fe20000400000 */
[----:B------:R-:W-:Y:S01]  /*06f0*/  @!P2 FMUL R5, R5, 16777216 ;  /* 0x4b8000000505a820 */ /* 0x000fe20000400000 */
[C---:B-1----:R-:W-:Y:S01]  /*0700*/  FSETP.GT.AND P2, PT, R6.reuse, 8.50705917302346158658e+37, PT ;  /* 0x7e8000000600780b */ /* 0x042fe20003f44000 */
[----:B------:R-:W0:Y:S01]  /*0710*/  MUFU.RCP R41, R9 ;  /* 0x0000000900297308 */ /* 0x000e220000001000 */
[----:B------:R-:W-:-:S02]  /*0720*/  FSETP.GEU.AND P6, PT, R6, 1.175494350822287508e-38, PT ;  /* 0x008000000600780b */ /* 0x000fc40003fce000 */
[----:B------:R-:W-:-:S06]  /*0730*/  @P5 FMUL R7, R7, 0.25 ;  /* 0x3e80000007075820 */ /* 0x000fcc0000400000 */
[----:B------:R-:W-:-:S03]  /*0740*/  @!P3 FMUL R7, R7, 16777216 ;  /* 0x4b8000000707b820 */ /* 0x000fc60000400000 */
[----:B------:R-:W-:-:S03]  /*0750*/  @P2 FMUL R6, R6, 0.25 ;  /* 0x3e80000006062820 */ /* 0x000fc60000400000 */
[----:B------:R-:W1:Y:S01]  /*0760*/  MUFU.RCP R7, R7 ;  /* 0x0000000700077308 */ /* 0x000e620000001000 */
[----:B------:R-:W-:Y:S01]  /*0770*/  @!P6 FMUL R6, R6, 16777216 ;  /* 0x4b8000000606e820 */ /* 0x000fe20000400000 */
[----:B0-----:R-:W-:Y:S01]  /*0780*/  FMUL R41, R41, R0 ;  /* 0x0000000029297220 */ /* 0x001fe20000400000 */
[----:B------:R-:W-:Y:S01]  /*0790*/  FSEL R0, R34, 1, P5 ;  /* 0x3f80000022007808 */ /* 0x000fe20002800000 */
[----:B------:R-:W-:-:S04]  /*07a0*/  FADD R46, R11, 9.9999997473787516356e-06 ;  /* 0x3727c5ac0b2e7421 */ /* 0x000fc80000000000 */
[----:B------:R0:W2:Y:S01]  /*07b0*/  MUFU.RCP R44, R6 ;  /* 0x00000006002c7308 */ /* 0x0000a20000001000 */
[----:B------:R-:W-:Y:S01]  /*07c0*/  @!P3 FMUL R0, R0, 16777216 ;  /* 0x4b8000000000b820 */ /* 0x000fe20000400000 */
[----:B------:R-:W-:-:S03]  /*07d0*/  FSEL R9, R34, 1, P2 ;  /* 0x3f80000022097808 */ /* 0x000fc60001000000 */
[----:B-1----:R-:W-:-:S03]  /*07e0*/  FMUL R0, R7, R0 ;  /* 0x0000000007007220 */ /* 0x002fc60000400000 */
[----:B------:R-:W1:Y:S01]  /*07f0*/  MUFU.SQRT R46, R46 ;  /* 0x0000002e002e7308 */ /* 0x000e620000002000 */
[----:B0-----:R-:W-:Y:S01]  /*0800*/  CS2R R6, SRZ ;  /* 0x0000000000067805 */ /* 0x001fe2000001ff00 */
[----:B------:R-:W-:Y:S01]  /*0810*/  @!P6 FMUL R9, R9, 16777216 ;  /* 0x4b8000000909e820 */ /* 0x000fe20000400000 */
[C---:B------:R-:W-:Y:S02]  /*0820*/  ISETP.GE.AND P3, PT, R45.reuse, 0x16d, PT ;  /* 0x0000016d2d00780c */ /* 0x040fe40003f66270 */
[----:B------:R-:W-:Y:S01]  /*0830*/  ISETP.GT.AND P2, PT, R45, 0x16c, !P1 ;  /* 0x0000016c2d00780c */ /* 0x000fe20004f44270 */
[----:B--2---:R-:W-:Y:S02]  /*0840*/  FMUL R44, R44, R9 ;  /* 0x000000092c2c7220 */ /* 0x004fe40000400000 */
[----:B------:R0:W2:Y:S01]  /*0850*/  MUFU.RCP R42, R8 ;  /* 0x00000008002a7308 */ /* 0x0000a20000001000 */
[----:B------:R3:W5:Y:S01]  /*0860*/  @!P1 LDG.E.EL R6, desc[UR4][R12.64] ;  /* 0x000000040c069981 */ /* 0x000762000c2e1900 */
[----:B------:R-:W-:Y:S01]  /*0870*/  @!P4 FMUL R10, R10, 16777216 ;  /* 0x4b8000000a0ac820 */ /* 0x000fe20000400000 */
[----:B------:R-:W-:-:S02]  /*0880*/  @!P4 FMUL R4, R4, 16777216 ;  /* 0x4b8000000404c820 */ /* 0x000fc40000400000 */
[----:B------:R-:W4:Y:S01]  /*0890*/  @!P0 LDG.E.EL R7, desc[UR4][R26.64] ;  /* 0x000000041a078981 */ /* 0x000f22000c2e1900 */
[----:B0-----:R-:W-:-:S04]  /*08a0*/  IMAD.WIDE R8, R45, 0x4, R24 ;  /* 0x000000042d087825 */ /* 0x001fc800078e0218 */
[----:B---3--:R-:W-:-:S04]  /*08b0*/  IMAD.WIDE R12, R45, 0x4, R14 ;  /* 0x000000042d0c7825 */ /* 0x008fc800078e020e */
[----:B------:R-:W-:Y:S01]  /*08c0*/  FADD R45, R22, 9.9999997473787516356e-06 ;  /* 0x3727c5ac162d7421 */ /* 0x000fe20000000000 */
[C---:B-1----:R-:W-:Y:S02]  /*08d0*/  FSETP.GT.AND P4, PT, R46.reuse, 8.50705917302346158658e+37, PT ;  /* 0x7e8000002e00780b */ /* 0x042fe40003f84000 */
[----:B------:R-:W-:Y:S01]  /*08e0*/  FSETP.GEU.AND P5, PT, R46, 1.175494350822287508e-38, PT ;  /* 0x008000002e00780b */ /* 0x000fe20003fae000 */
[----:B------:R-:W0:Y:S01]  /*08f0*/  MUFU.RCP R43, R10 ;  /* 0x0000000a002b7308 */ /* 0x000e220000001000 */
[----:B--2---:R-:W-:Y:S01]  /*0900*/  FMUL R42, R42, R5 ;  /* 0x000000052a2a7220 */ /* 0x004fe20000400000 */
[----:B------:R-:W2:Y:S01]  /*0910*/  @!P1 LDG.E.EL R35, desc[UR4][R8.64] ;  /* 0x0000000408239981 */ /* 0x000ea2000c2e1900 */
[----:B------:R-:W-:-:S03]  /*0920*/  IMAD.WIDE R24, R18, 0x4, R24 ;  /* 0x0000000412187825 */ /* 0x000fc600078e0218 */
[----:B------:R-:W3:Y:S02]  /*0930*/  @!P1 LDG.E.EL R38, desc[UR4][R8.64] ;  /* 0x0000000408269981 */ /* 0x000ee4000c2e1900 */
[----:B------:R-:W1:Y:S01]  /*0940*/  MUFU.SQRT R45, R45 ;  /* 0x0000002d002d7308 */ /* 0x000e620000002000 */
[----:B------:R-:W-:Y:S01]  /*0950*/  FSEL R28, R34, 1, P4 ;  /* 0x3f800000221c7808 */ /* 0x000fe20002000000 */
[----:B------:R-:W-:Y:S01]  /*0960*/  @P4 FMUL R46, R46, 0.25 ;  /* 0x3e8000002e2e4820 */ /* 0x000fe20000400000 */
[----:B------:R-:W2:Y:S03]  /*0970*/  @!P1 LDG.E.EL R39, desc[UR4][R8.64] ;  /* 0x0000000408279981 */ /* 0x000ea6000c2e1900 */
[----:B------:R-:W-:Y:S01]  /*0980*/  @!P5 FMUL R46, R46, 16777216 ;  /* 0x4b8000002e2ed820 */ /* 0x000fe20000400000 */
[----:B------:R-:W-:Y:S01]  /*0990*/  @!P5 FMUL R28, R28, 16777216 ;  /* 0x4b8000001c1cd820 */ /* 0x000fe20000400000 */
[----:B0-----:R-:W-:Y:S01]  /*09a0*/  FMUL R43, R43, R4 ;  /* 0x000000042b2b7220 */ /* 0x001fe20000400000 */
[----:B------:R0:W2:Y:S01]  /*09b0*/  @!P1 LDG.E.EL R36, desc[UR4][R8.64] ;  /* 0x0000000408249981 */ /* 0x0000a2000c2e1900 */
[----:B------:R-:W-:Y:S01]  /*09c0*/  IMAD.MOV.U32 R5, RZ, RZ, RZ ;  /* 0x000000ffff057224 */ /* 0x000fe200078e00ff */
[----:B------:R-:W-:Y:S01]  /*09d0*/  CS2R R10, SRZ ;  /* 0x00000000000a7805 */ /* 0x000fe2000001ff00 */
[----:B------:R-:W-:Y:S01]  /*09e0*/  IMAD R22, R23, -0x5e40, R49 ;  /* 0xffffa1c017167824 */ /* 0x000fe200078e0231 */
[----:B------:R-:W2:Y:S01]  /*09f0*/  @!P0 LDG.E.EL R3, desc[UR4][R24.64] ;  /* 0x0000000418038981 */ /* 0x000ea2000c2e1900 */
[----:B-1----:R-:W-:-:S02]  /*0a00*/  FSETP.GT.AND P6, PT, R45, 8.50705917302346158658e+37, PT ;  /* 0x7e8000002d00780b */ /* 0x002fc40003fc4000 */
[----:B------:R-:W-:Y:S01]  /*0a10*/  FSETP.GEU.AND P5, PT, R45, 1.175494350822287508e-38, PT ;  /* 0x008000002d00780b */ /* 0x000fe20003fae000 */
[----:B------:R1:W1:Y:S01]  /*0a20*/  MUFU.RCP R47, R46 ;  /* 0x0000002e002f7308 */ /* 0x0002620000001000 */
[----:B------:R-:W-:Y:S01]  /*0a30*/  IMAD.MOV.U32 R4, RZ, RZ, RZ ;  /* 0x000000ffff047224 */ /* 0x000fe200078e00ff */
[----:B0-----:R-:W-:Y:S01]  /*0a40*/  CS2R R8, SRZ ;  /* 0x0000000000087805 */ /* 0x001fe2000001ff00 */
[----:B------:R-:W2:Y:S01]  /*0a50*/  @!P0 LDG.E.EL R2, desc[UR4][R24.64] ;  /* 0x0000000418028981 */ /* 0x000ea2000c2e1900 */
[----:B------:R-:W-:Y:S01]  /*0a60*/  ISETP.LT.AND P4, PT, R49, 0x17900, !P3 ;  /* 0x000179003100780c */ /* 0x000fe20005f81270 */
[----:B------:R-:W-:Y:S02]  /*0a70*/  IMAD.WIDE R14, R18, 0x4, R14 ;  /* 0x00000004120e7825 */ /* 0x000fe400078e020e */
[----:B------:R-:W2:Y:S03]  /*0a80*/  @!P0 LDG.E.EL R5, desc[UR4][R24.64] ;  /* 0x0000000418058981 */ /* 0x000ea6000c2e1900 */
[----:B------:R-:W-:Y:S01]  /*0a90*/  @P6 FMUL R45, R45, 0.25 ;  /* 0x3e8000002d2d6820 */ /* 0x000fe20000400000 */
[----:B------:R0:W2:Y:S03]  /*0aa0*/  @!P0 LDG.E.EL R4, desc[UR4][R24.64] ;  /* 0x0000000418048981 */ /* 0x0000a6000c2e1900 */
[----:B------:R-:W-:Y:S01]  /*0ab0*/  @!P5 FMUL R45, R45, 16777216 ;  /* 0x4b8000002d2dd820 */ /* 0x000fe20000400000 */
[----:B------:R-:W2:Y:S01]  /*0ac0*/  @!P0 LDG.E.EL R8, desc[UR4][R26.64] ;  /* 0x000000041a088981 */ /* 0x000ea2000c2e1900 */
[----:B-1----:R-:W-:-:S03]  /*0ad0*/  FSEL R46, R34, 1, P6 ;  /* 0x3f800000222e7808 */ /* 0x002fc60003000000 */
[----:B------:R-:W2:Y:S01]  /*0ae0*/  @!P0 LDG.E.EL R9, desc[UR4][R26.64] ;  /* 0x000000041a098981 */ /* 0x000ea2000c2e1900 */
[----:B------:R-:W1:Y:S01]  /*0af0*/  MUFU.RCP R45, R45 ;  /* 0x0000002d002d7308 */ /* 0x000e620000001000 */
[----:B0-----:R-:W-:Y:S02]  /*0b00*/  CS2R R24, SRZ ;  /* 0x0000000000187805 */ /* 0x001fe4000001ff00 */
[----:B------:R0:W2:Y:S01]  /*0b10*/  @!P0 LDG.E.EL R10, desc[UR4][R26.64] ;  /* 0x000000041a0a8981 */ /* 0x0000a2000c2e1900 */
[----:B------:R-:W-:Y:S02]  /*0b20*/  IMAD R23, R23, 0x5b40, R22 ;  /* 0x00005b4017177824 */ /* 0x000fe400078e0216 */
[----:B------:R-:W-:Y:S01]  /*0b30*/  @!P5 FMUL R46, R46, 16777216 ;  /* 0x4b8000002e2ed820 */ /* 0x000fe20000400000 */
[----:B------:R-:W-:Y:S01]  /*0b40*/  FMUL R28, R47, R28 ;  /* 0x0000001c2f1c7220 */ /* 0x000fe20000400000 */
[----:B------:R-:W4:Y:S04]  /*0b50*/  @!P1 LDG.E.EL R33, desc[UR4][R12.64] ;  /* 0x000000040c219981 */ /* 0x000f28000c2e1900 */
[----:B------:R-:W2:Y:S01]  /*0b60*/  @!P1 LDG.E.EL R31, desc[UR4][R12.64] ;  /* 0x000000040c1f9981 */ /* 0x000ea2000c2e1900 */
[----:B0-----:R-:W-:-:S03]  /*0b70*/  CS2R R26, SRZ ;  /* 0x00000000001a7805 */ /* 0x001fc6000001ff00 */
[----:B------:R-:W2:Y:S01]  /*0b80*/  @!P1 LDG.E.EL R32, desc[UR4][R12.64] ;  /* 0x000000040c209981 */ /* 0x000ea2000c2e1900 */
[----:B------:R-:W-:-:S03]  /*0b90*/  IMAD.WIDE R22, R23, 0x4, R52 ;  /* 0x0000000417167825 */ /* 0x000fc600078e0234 */
[----:B------:R0:W5:Y:S01]  /*0ba0*/  @!P1 LDG.E.EL R11, desc[UR4][R12.64] ;  /* 0x000000040c0b9981 */ /* 0x000162000c2e1900 */
[----:B------:R-:W-:-:S03]  /*0bb0*/  IMAD R47, R29, 0x5b40, R50 ;  /* 0x00005b401d2f7824 */ /* 0x000fc600078e0232 */
[----:B------:R-:W2:Y:S01]  /*0bc0*/  @!P0 LDG.E.EL R24, desc[UR4][R14.64] ;  /* 0x000000040e188981 */ /* 0x000ea2000c2e1900 */
[----:B-1----:R-:W-:-:S03]  /*0bd0*/  FMUL R29, R45, R46 ;  /* 0x0000002e2d1d7220 */ /* 0x002fc60000400000 */
[----:B------:R-:W2:Y:S01]  /*0be0*/  @!P0 LDG.E.EL R25, desc[UR4][R14.64] ;  /* 0x000000040e198981 */ /* 0x000ea2000c2e1900 */
[----:B0-----:R-:W-:-:S03]  /*0bf0*/  CS2R R12, SRZ ;  /* 0x00000000000c7805 */ /* 0x001fc6000001ff00 */
[----:B------:R-:W2:Y:S04]  /*0c00*/  @!P0 LDG.E.EL R26, desc[UR4][R14.64] ;  /* 0x000000040e1a8981 */ /* 0x000ea8000c2e1900 */
[----:B------:R0:W2:Y:S01]  /*0c10*/  @!P0 LDG.E.EL R27, desc[UR4][R14.64] ;  /* 0x000000040e1b8981 */ /* 0x0000a2000c2e1900 */
[C---:B------:R-:W-:Y:S01]  /*0c20*/  LEA R46, P5, R20.reuse, UR6, 0x2 ;  /* 0x00000006142e7c11 */ /* 0x040fe2000f8a10ff */
[----:B------:R-:W-:Y:S01]  /*0c30*/  IMAD.WIDE R52, R47, 0x4, R52 ;  /* 0x000000042f347825 */ /* 0x000fe200078e0234 */
[----:B0-----:R-:W-:Y:S02]  /*0c40*/  CS2R R14, SRZ ;  /* 0x00000000000e7805 */ /* 0x001fe4000001ff00 */
[----:B------:R-:W-:Y:S02]  /*0c50*/  LEA.HI.X R47, R20, UR7, R21, 0x2, P5 ;  /* 0x00000007142f7c11 */ /* 0x000fe4000a8f1415 */
[----:B------:R-:W-:-:S02]  /*0c60*/  CS2R R20, SRZ ;  /* 0x0000000000147805 */ /* 0x000fc4000001ff00 */
[----:B------:R0:W2:Y:S02]  /*0c70*/  @P4 LDG.E.128 R12, desc[UR4][R22.64] ;  /* 0x00000004160c4981 */ /* 0x0000a4000c1e1d00 */
[----:B0-----:R-:W-:-:S06]  /*0c80*/  CS2R R22, SRZ ;  /* 0x0000000000167805 */ /* 0x001fcc000001ff00 */
[----:B------:R2:W3:Y:S01]  /*0c90*/  @P2 LDG.E.128 R20, desc[UR4][R46.64+-0x16d00] ;  /* 0xfe9300042e142981 */ /* 0x0004e2000c1e1d00 */
[----:B------:R-:W-:-:S04]  /*0ca0*/  FADD R16, R16, 9.9999997473787516356e-06 ;  /* 0x3727c5ac10107421 */ /* 0x000fc80000000000 */
[----:B------:R-:W0:Y:S02]  /*0cb0*/  MUFU.SQRT R45, R16 ;  /* 0x00000010002d7308 */ /* 0x000e240000002000 */
[C---:B0-----:R-:W-:Y:S02]  /*0cc0*/  FSETP.GT.AND P5, PT, R45.reuse, 8.50705917302346158658e+37, PT ;  /* 0x7e8000002d00780b */ /* 0x041fe40003fa4000 */
[----:B------:R-:W-:Y:S02]  /*0cd0*/  FSETP.GEU.AND P6, PT, R45, 1.175494350822287508e-38, PT ;  /* 0x008000002d00780b */ /* 0x000fe40003fce000 */
[----:B------:R-:W-:-:S09]  /*0ce0*/  FSEL R34, R34, 1, P5 ;  /* 0x3f80000022227808 */ /* 0x000fd20002800000 */
[----:B------:R-:W-:Y:S01]  /*0cf0*/  @P5 FMUL R45, R45, 0.25 ;  /* 0x3e8000002d2d5820 */ /* 0x000fe20000400000 */
[----:B------:R-:W-:Y:S01]  /*0d00*/  ISETP.GE.AND P5, PT, R18, 0x16d, PT ;  /* 0x0000016d1200780c */ /* 0x000fe20003fa6270 */
[----:B------:R-:W-:Y:S02]  /*0d10*/  @!P6 FMUL R34, R34, 16777216 ;  /* 0x4b8000002222e820 */ /* 0x000fe40000400000 */
[----:B------:R-:W-:Y:S01]  /*0d20*/  @!P6 FMUL R45, R45, 16777216 ;  /* 0x4b8000002d2de820 */ /* 0x000fe20000400000 */
[----:B------:R-:W-:Y:S02]  /*0d30*/  ISETP.LT.AND P6, PT, R17, 0x17900, !P5 ;  /* 0x000179001100780c */ /* 0x000fe40006fc1270 */
[----:B--2---:R-:W-:Y:S02]  /*0d40*/  SEL R46, R12, RZ, P4 ;  /* 0x000000ff0c2e7207 */ /* 0x004fe40002000000 */
[----:B------:R-:W-:Y:S02]  /*0d50*/  SEL R47, R13, RZ, P4 ;  /* 0x000000ff0d2f7207 */ /* 0x000fe40002000000 */
[----:B------:R-:W-:-:S02]  /*0d60*/  SEL R16, R14, RZ, P4 ;  /* 0x000000ff0e107207 */ /* 0x000fc40002000000 */
[----:B------:R-:W-:Y:S02]  /*0d70*/  SEL R17, R15, RZ, P4 ;  /* 0x000000ff0f117207 */ /* 0x000fe40002000000 */
[----:B------:R-:W-:-:S04]  /*0d80*/  LEA R50, P4, R19, UR6, 0x2 ;  /* 0x0000000613327c11 */ /* 0x000fc8000f8810ff */
[----:B------:R-:W-:Y:S02]  /*0d90*/  LEA.HI.X R51, R19, UR7, R48, 0x2, P4 ;  /* 0x0000000713337c11 */ /* 0x000fe4000a0f1430 */
[----:B------:R-:W-:Y:S02]  /*0da0*/  ISETP.GT.AND P4, PT, R18, 0x16c, !P0 ;  /* 0x0000016c1200780c */ /* 0x000fe40004784270 */
[----:B---3--:R-:W-:Y:S02]  /*0db0*/  SEL R19, R22, RZ, P2 ;  /* 0x000000ff16137207 */ /* 0x008fe40001000000 */
[----:B------:R-:W-:Y:S02]  /*0dc0*/  SEL R18, R23, RZ, P2 ;  /* 0x000000ff17127207 */ /* 0x000fe40001000000 */
[----:B------:R-:W-:Y:S02]  /*0dd0*/  CS2R R12, SRZ ;  /* 0x00000000000c7805 */ /* 0x000fe4000001ff00 */
[----:B------:R-:W-:-:S02]  /*0de0*/  CS2R R14, SRZ ;  /* 0x00000000000e7805 */ /* 0x000fc4000001ff00 */
[----:B------:R-:W-:Y:S02]  /*0df0*/  SEL R22, R16, R19, !P3 ;  /* 0x0000001310167207 */ /* 0x000fe40005800000 */
[----:B------:R-:W-:Y:S02]  /*0e00*/  SEL R23, R17, R18, !P3 ;  /* 0x0000001211177207 */ /* 0x000fe40005800000 */
[----:B------:R-:W-:Y:S02]  /*0e10*/  CS2R R16, SRZ ;  /* 0x0000000000107805 */ /* 0x000fe4000001ff00 */
[----:B------:R-:W-:Y:S01]  /*0e20*/  CS2R R18, SRZ ;  /* 0x0000000000127805 */ /* 0x000fe2000001ff00 */
[----:B------:R0:W2:Y:S05]  /*0e30*/  @P6 LDG.E.128 R12, desc[UR4][R52.64] ;  /* 0x00000004340c6981 */ /* 0x0000aa000c1e1d00 */
[----:B------:R-:W3:Y:S01]  /*0e40*/  @P4 LDG.E.128 R16, desc[UR4][R50.64+-0x16d00] ;  /* 0xfe93000432104981 */ /* 0x000ee2000c1e1d00 */
[----:B------:R-:W1:Y:S01]  /*0e50*/  MUFU.RCP R45, R45 ;  /* 0x0000002d002d7308 */ /* 0x000e620000001000 */
[----:B------:R-:W-:-:S02]  /*0e60*/  SEL R48, R21, RZ, P2 ;  /* 0x000000ff15307207 */ /* 0x000fc40001000000 */
[----:B0-----:R-:W-:Y:S02]  /*0e70*/  SEL R53, R20, RZ, P2 ;  /* 0x000000ff14357207 */ /* 0x001fe40001000000 */
[----:B------:R-:W-:Y:S02]  /*0e80*/  SEL R21, R47, R48, !P3 ;  /* 0x000000302f157207 */ /* 0x000fe40005800000 */
[----:B------:R-:W-:-:S03]  /*0e90*/  SEL R20, R46, R53, !P3 ;  /* 0x000000352e147207 */ /* 0x000fc60005800000 */
[----:B------:R-:W-:Y:S02]  /*0ea0*/  FADD R38, R21, -R38 ;  /* 0x8000002615267221 */ /* 0x000fe40000000000 */
[----:B------:R-:W-:Y:S01]  /*0eb0*/  FADD R35, R20, -R35 ;  /* 0x8000002314237221 */ /* 0x000fe20000000000 */
[----:B-1----:R-:W-:Y:S01]  /*0ec0*/  FMUL R46, R45, R34 ;  /* 0x000000222d2e7220 */ /* 0x002fe20000400000 */
[----:B------:R-:W-:Y:S01]  /*0ed0*/  FADD R34, R22, -R39 ;  /* 0x8000002716227221 */ /* 0x000fe20000000000 */
[----:B------:R-:W-:Y:S01]  /*0ee0*/  FADD R47, R23, -R36 ;  /* 0x80000024172f7221 */ /* 0x000fe20000000000 */
[----:B------:R-:W-:Y:S01]  /*0ef0*/  FMUL R36, R41, R38 ;  /* 0x0000002629247220 */ /* 0x000fe20000400000 */
[----:B------:R-:W-:Y:S01]  /*0f00*/  FMUL R42, R42, R35 ;  /* 0x000000232a2a7220 */ /* 0x000fe20000400000 */
[----:B------:R-:W-:Y:S01]  /*0f10*/  FMUL R43, R43, R34 ;  /* 0x000000222b2b7220 */ /* 0x000fe20000400000 */
[----:B------:R-:W0:Y:S08]  /*0f20*/  LDC.64 R38, c[0x0][0x240] ;  /* 0x00009000ff267b82 */ /* 0x000e300000000a00 */
[----:B------:R-:W1:Y:S01]  /*0f30*/  LDC.64 R34, c[0x0][0x248] ;  /* 0x00009200ff227b82 */ /* 0x000e620000000a00 */
[----:B------:R-:W-:Y:S01]  /*0f40*/  FMUL R44, R44, R47 ;  /* 0x0000002f2c2c7220 */ /* 0x000fe20000400000 */
[----:B----4-:R-:W-:Y:S01]  /*0f50*/  FFMA R30, R42, R30, R33 ;  /* 0x0000001e2a1e7223 */ /* 0x010fe20000000021 */
[----:B------:R-:W-:Y:S01]  /*0f60*/  FFMA R31, R36, R40, R31 ;  /* 0x00000028241f7223 */ /* 0x000fe2000000001f */
[----:B------:R-:W-:Y:S01]  /*0f70*/  FFMA R32, R43, R37, R32 ;  /* 0x000000252b207223 */ /* 0x000fe20000000020 */
[----:B-----5:R-:W-:-:S04]  /*0f80*/  FFMA R6, R44, R6, R11 ;  /* 0x000000062c067223 */ /* 0x020fc8000000000b */
[----:B------:R-:W-:Y:S02]  /*0f90*/  FSETP.GEU.AND P3, PT, R32, RZ, PT ;  /* 0x000000ff2000720b */ /* 0x000fe40003f6e000 */
[----:B------:R-:W-:Y:S01]  /*0fa0*/  FSETP.GEU.AND P2, PT, R6, RZ, PT ;  /* 0x000000ff0600720b */ /* 0x000fe20003f4e000 */
[----:B0-----:R-:W-:-:S04]  /*0fb0*/  IMAD.WIDE R38, R49, 0x4, R38 ;  /* 0x0000000431267825 */ /* 0x001fc800078e0226 */
[----:B-1----:R-:W-:Y:S01]  /*0fc0*/  IMAD.WIDE R34, R49, 0x4, R34 ;  /* 0x0000000431227825 */ /* 0x002fe200078e0222 */
[----:B------:R0:W-:Y:S01]  /*0fd0*/  @!P1 STG.E.128 desc[UR4][R38.64], R20 ;  /* 0x0000001426009986 */ /* 0x0001e2000c101d04 */
[----:B--2---:R-:W-:Y:S02]  /*0fe0*/  SEL R12, R12, RZ, P6 ;  /* 0x000000ff0c0c7207 */ /* 0x004fe40003000000 */
[----:B------:R-:W-:Y:S02]  /*0ff0*/  SEL R13, R13, RZ, P6 ;  /* 0x000000ff0d0d7207 */ /* 0x000fe40003000000 */
[----:B---3--:R-:W-:Y:S02]  /*1000*/  @P5 SEL R12, R16, RZ, P4 ;  /* 0x000000ff100c5207 */ /* 0x008fe40002000000 */
[----:B------:R-:W-:Y:S02]  /*1010*/  SEL R15, R15, RZ, P6 ;  /* 0x000000ff0f0f7207 */ /* 0x000fe40003000000 */
[----:B------:R-:W-:-:S02]  /*1020*/  SEL R14, R14, RZ, P6 ;  /* 0x000000ff0e0e7207 */ /* 0x000fc40003000000 */
[----:B------:R-:W-:Y:S02]  /*1030*/  @P5 SEL R13, R17, RZ, P4 ;  /* 0x000000ff110d5207 */ /* 0x000fe40002000000 */
[----:B------:R-:W-:Y:S01]  /*1040*/  @P5 SEL R15, R19, RZ, P4 ;  /* 0x000000ff130f5207 */ /* 0x000fe20002000000 */
[----:B------:R-:W-:Y:S01]  /*1050*/  FADD R3, R12, -R3 ;  /* 0x800000030c037221 */ /* 0x000fe20000000000 */
[----:B------:R-:W-:Y:S01]  /*1060*/  @P5 SEL R14, R18, RZ, P4 ;  /* 0x000000ff120e5207 */ /* 0x000fe20002000000 */
[----:B------:R-:W-:Y:S02]  /*1070*/  FADD R11, R13, -R2 ;  /* 0x800000020d0b7221 */ /* 0x000fe40000000000 */
[----:B------:R-:W-:Y:S01]  /*1080*/  FADD R17, R15, -R4 ;  /* 0x800000040f117221 */ /* 0x000fe20000000000 */
[----:B------:R-:W-:Y:S01]  /*1090*/  FMUL R3, R0, R3 ;  /* 0x0000000300037220 */ /* 0x000fe20000400000 */
[----:B------:R-:W-:Y:S01]  /*10a0*/  FADD R2, R14, -R5 ;  /* 0x800000050e027221 */ /* 0x000fe20000000000 */
[----:B------:R-:W-:Y:S01]  /*10b0*/  FSETP.GEU.AND P4, PT, R31, RZ, PT ;  /* 0x000000ff1f00720b */ /* 0x000fe20003f8e000 */
[----:B------:R-:W-:Y:S01]  /*10c0*/  FMUL R46, R46, R17 ;  /* 0x000000112e2e7220 */ /* 0x000fe20000400000 */
[----:B------:R-:W-:Y:S01]  /*10d0*/  FSETP.GEU.AND P5, PT, R30, RZ, PT ;  /* 0x000000ff1e00720b */ /* 0x000fe20003fae000 */
[----:B------:R-:W-:Y:S01]  /*10e0*/  FMUL R29, R29, R2 ;  /* 0x000000021d1d7220 */ /* 0x000fe20000400000 */
[----:B------:R-:W-:Y:S01]  /*10f0*/  FFMA R3, R3, R7, R24 ;  /* 0x0000000703037223 */ /* 0x000fe20000000018 */
[----:B------:R-:W-:Y:S01]  /*1100*/  FMUL R28, R28, R11 ;  /* 0x0000000b1c1c7220 */ /* 0x000fe20000400000 */
[----:B------:R-:W-:Y:S01]  /*1110*/  SEL R7, R6, RZ, P2 ;  /* 0x000000ff06077207 */ /* 0x000fe20001000000 */
[----:B------:R-:W-:Y:S01]  /*1120*/  FFMA R10, R46, R10, R27 ;  /* 0x0000000a2e0a7223 */ /* 0x000fe2000000001b */
[----:B------:R-:W-:-:S02]  /*1130*/  SEL R6, R32, RZ, P3 ;  /* 0x000000ff20067207 */ /* 0x000fc40001800000 */
[----:B------:R-:W-:Y:S02]  /*1140*/  SEL R5, R31, RZ, P4 ;  /* 0x000000ff1f057207 */ /* 0x000fe40002000000 */
[----:B------:R-:W-:Y:S01]  /*1150*/  SEL R4, R30, RZ, P5 ;  /* 0x000000ff1e047207 */ /* 0x000fe20002800000 */
[----:B------:R-:W-:Y:S01]  /*1160*/  FFMA R9, R29, R9, R26 ;  /* 0x000000091d097223 */ /* 0x000fe2000000001a */
[----:B------:R-:W-:Y:S01]  /*1170*/  FFMA R8, R28, R8, R25 ;  /* 0x000000081c087223 */ /* 0x000fe20000000019 */
[----:B------:R0:W-:Y:S04]  /*1180*/  @!P0 STG.E.128 desc[UR4][R38.64+0x800], R12 ;  /* 0x0008000c26008986 */ /* 0x0001e8000c101d04 */
[----:B------:R0:W-:Y:S01]  /*1190*/  @!P1 STG.E.128 desc[UR4][R34.64], R4 ;  /* 0x0000000422009986 */ /* 0x0001e2000c101d04 */
[----:B------:R-:W-:-:S02]  /*11a0*/  FSETP.GEU.AND P1, PT, R10, RZ, PT ;  /* 0x000000ff0a00720b */ /* 0x000fc40003f2e000 */
[----:B------:R-:W-:Y:S02]  /*11b0*/  FSETP.GEU.AND P2, PT, R9, RZ, PT ;  /* 0x000000ff0900720b */ /* 0x000fe40003f4e000 */
[----:B------:R-:W-:Y:S02]  /*11c0*/  FSETP.GEU.AND P3, PT, R8, RZ, PT ;  /* 0x000000ff0800720b */ /* 0x000fe40003f6e000 */
[----:B------:R-:W-:Y:S02]  /*11d0*/  FSETP.GEU.AND P4, PT, R3, RZ, PT ;  /* 0x000000ff0300720b */ /* 0x000fe40003f8e000 */
[----:B------:R-:W-:Y:S02]  /*11e0*/  SEL R11, R10, RZ, P1 ;  /* 0x000000ff0a0b7207 */ /* 0x000fe40000800000 */
[----:B------:R-:W-:Y:S02]  /*11f0*/  SEL R10, R9, RZ, P2 ;  /* 0x000000ff090a7207 */ /* 0x000fe40001000000 */
[----:B------:R-:W-:-:S02]  /*1200*/  SEL R9, R8, RZ, P3 ;  /* 0x000000ff08097207 */ /* 0x000fc40001800000 */
[----:B------:R-:W-:Y:S01]  /*1210*/  SEL R8, R3, RZ, P4 ;  /* 0x000000ff03087207 */ /* 0x000fe20002000000 */
[----:B0-----:R-:W-:Y:S06]  /*1220*/  @P0 EXIT ;  /* 0x000000000000094d */ /* 0x001fec0003800000 */
[----:B------:R-:W-:Y:S01]  /*1230*/  STG.E.128 desc[UR4][R34.64+0x800], R8 ;  /* 0x0008000822007986 */ /* 0x000fe2000c101d04 */
[----:B------:R-:W-:Y:S05]  /*1240*/  EXIT ;  /* 0x000000000000794d */ /* 0x000fea0003800000 */
.L_x_0:
[----:B------:R-:W-:-:S00]  /*1250*/  BRA `(.L_x_0) ;  /* 0xfffffffc00fc7947 */ /* 0x000fc0000383ffff */
[----:B------:R-:W-:-:S00]  /*1260*/  NOP ;  /* 0x0000000000007918 */ /* 0x000fc00000000000 */
        /* <DEDUP_REMOVED lines=9> */
.L_x_1:


//--------------------- .nv.global.init           --------------------------
	.section	.nv.global.init,"aw",@progbits
.nv.global.init:
	.type		_$_str,@object
	.size		_$_str,(_$_str_$_2 - _$_str)
_$_str:
        /*0000*/ 	.byte	0x5f, 0x5f, 0x43, 0x55, 0x44, 0x41, 0x5f, 0x46, 0x54, 0x5a, 0x00
	.type		_$_str_$_2,@object
	.size		_$_str_$_2,(.L_1 - _$_str_$_2)
_$_str_$_2:
        /*000b*/ 	.byte	0x5f, 0x5f, 0x43, 0x55, 0x44, 0x41, 0x5f, 0x50, 0x52, 0x45, 0x43, 0x5f, 0x53, 0x51, 0x52, 0x54
        /*001b*/ 	.byte	0x00
.L_1:


//--------------------- .nv.constant0.triton_poi_fused__native_batch_norm_legit_no_training_cat_relu_64 --------------------------
	.section	.nv.constant0.triton_poi_fused__native_batch_norm_legit_no_training_cat_relu_64,"a",@progbits
	.sectionflags	@""
	.align	4
.nv.constant0.triton_poi_fused__native_batch_norm_legit_no_training_cat_relu_64:
	.zero		596
